//
// Generated by NVIDIA NVVM Compiler
//
// Compiler Build ID: CL-36424714
// Cuda compilation tools, release 13.0, V13.0.88
// Based on NVVM 20.0.0
//

.version 9.0
.target sm_100
.address_size 64

	// .globl	_Z8ffKerneliiPiS_S_S_iiiS_

.visible .entry _Z8ffKerneliiPiS_S_S_iiiS_(
	.param .u32 _Z8ffKerneliiPiS_S_S_iiiS__param_0,
	.param .u32 _Z8ffKerneliiPiS_S_S_iiiS__param_1,
	.param .u64 .ptr .align 1 _Z8ffKerneliiPiS_S_S_iiiS__param_2,
	.param .u64 .ptr .align 1 _Z8ffKerneliiPiS_S_S_iiiS__param_3,
	.param .u64 .ptr .align 1 _Z8ffKerneliiPiS_S_S_iiiS__param_4,
	.param .u64 .ptr .align 1 _Z8ffKerneliiPiS_S_S_iiiS__param_5,
	.param .u32 _Z8ffKerneliiPiS_S_S_iiiS__param_6,
	.param .u32 _Z8ffKerneliiPiS_S_S_iiiS__param_7,
	.param .u32 _Z8ffKerneliiPiS_S_S_iiiS__param_8,
	.param .u64 .ptr .align 1 _Z8ffKerneliiPiS_S_S_iiiS__param_9
)
{
	.reg .pred 	%p<52>;
	.reg .b32 	%r<107>;
	.reg .b64 	%rd<43>;
	.reg .b64 	%fd<19>;

	ld.param.u32 	%r47, [_Z8ffKerneliiPiS_S_S_iiiS__param_0];
	ld.param.u32 	%r48, [_Z8ffKerneliiPiS_S_S_iiiS__param_1];
	ld.param.u64 	%rd17, [_Z8ffKerneliiPiS_S_S_iiiS__param_2];
	ld.param.u64 	%rd18, [_Z8ffKerneliiPiS_S_S_iiiS__param_3];
	ld.param.u64 	%rd19, [_Z8ffKerneliiPiS_S_S_iiiS__param_4];
	ld.param.u64 	%rd20, [_Z8ffKerneliiPiS_S_S_iiiS__param_5];
	ld.param.u32 	%r49, [_Z8ffKerneliiPiS_S_S_iiiS__param_6];
	ld.param.u32 	%r50, [_Z8ffKerneliiPiS_S_S_iiiS__param_7];
	ld.param.u32 	%r51, [_Z8ffKerneliiPiS_S_S_iiiS__param_8];
	cvta.to.global.u64 	%rd1, %rd19;
	cvta.to.global.u64 	%rd2, %rd18;
	cvta.to.global.u64 	%rd3, %rd17;
	cvta.to.global.u64 	%rd4, %rd20;
	setp.lt.s32 	%p13, %r47, 1;
	mov.b32 	%r100, -1;
	@%p13 bra 	$L__BB0_33;
	setp.ne.s32 	%p14, %r51, 1;
	@%p14 bra 	$L__BB0_33;
	mul.wide.s32 	%rd21, %r48, 4;
	add.s64 	%rd5, %rd3, %rd21;
	add.s64 	%rd6, %rd2, %rd21;
	setp.eq.s32 	%p15, %r47, 1;
	mov.b32 	%r100, -1;
	mov.b32 	%r101, 1000000000;
	mov.b32 	%r103, 0;
	@%p15 bra 	$L__BB0_23;
	and.b32  	%r61, %r47, 2147483646;
	neg.s32 	%r94, %r61;
	add.s64 	%rd42, %rd3, 4;
	add.s64 	%rd41, %rd2, 4;
	add.s64 	%rd40, %rd1, 4;
	neg.s32 	%r93, %r48;
	add.s32 	%r92, %r48, -1;
	mov.b32 	%r100, -1;
	mov.b32 	%r101, 1000000000;
	mov.b32 	%r95, 0;
$L__BB0_4:
	setp.eq.s32 	%p16, %r92, -1;
	@%p16 bra 	$L__BB0_13;
	ld.global.u32 	%r62, [%rd4];
	ld.global.u32 	%r10, [%rd42+-4];
	ld.global.u32 	%r11, [%rd41+-4];
	ld.global.u32 	%r12, [%rd5];
	ld.global.u32 	%r13, [%rd6];
	mul.wide.s32 	%rd22, %r62, 4;
	add.s64 	%rd23, %rd3, %rd22;
	ld.global.u32 	%r14, [%rd23];
	add.s64 	%rd24, %rd2, %rd22;
	ld.global.u32 	%r15, [%rd24];
	setp.ne.s32 	%p17, %r14, %r12;
	@%p17 bra 	$L__BB0_7;
	setp.eq.s32 	%p49, %r10, %r12;
	bra.uni 	$L__BB0_10;
$L__BB0_7:
	setp.ne.s32 	%p18, %r15, %r13;
	@%p18 bra 	$L__BB0_9;
	setp.eq.s32 	%p49, %r11, %r13;
	bra.uni 	$L__BB0_10;
$L__BB0_9:
	sub.s32 	%r63, %r11, %r13;
	cvt.rn.f64.s32 	%fd1, %r63;
	sub.s32 	%r64, %r10, %r12;
	cvt.rn.f64.s32 	%fd2, %r64;
	div.rn.f64 	%fd3, %fd1, %fd2;
	sub.s32 	%r65, %r15, %r13;
	cvt.rn.f64.s32 	%fd4, %r65;
	sub.s32 	%r66, %r14, %r12;
	cvt.rn.f64.s32 	%fd5, %r66;
	div.rn.f64 	%fd6, %fd4, %fd5;
	setp.eq.f64 	%p49, %fd3, %fd6;
$L__BB0_10:
	not.pred 	%p19, %p49;
	@%p19 bra 	$L__BB0_13;
	ld.global.u32 	%r67, [%rd40+-4];
	setp.lt.s32 	%p20, %r67, 1;
	setp.lt.s32 	%p21, %r10, %r49;
	or.pred  	%p22, %p20, %p21;
	setp.lt.s32 	%p23, %r11, %r50;
	or.pred  	%p24, %p22, %p23;
	@%p24 bra 	$L__BB0_13;
	sub.s32 	%r68, %r10, %r49;
	sub.s32 	%r69, %r11, %r50;
	add.s32 	%r70, %r69, %r68;
	setp.lt.s32 	%p25, %r70, %r101;
	selp.b32 	%r100, %r95, %r100, %p25;
	min.s32 	%r101, %r70, %r101;
$L__BB0_13:
	setp.eq.s32 	%p26, %r93, -1;
	@%p26 bra 	$L__BB0_22;
	ld.global.u32 	%r71, [%rd4];
	ld.global.u32 	%r20, [%rd42];
	ld.global.u32 	%r21, [%rd41];
	ld.global.u32 	%r22, [%rd5];
	ld.global.u32 	%r23, [%rd6];
	mul.wide.s32 	%rd25, %r71, 4;
	add.s64 	%rd26, %rd3, %rd25;
	ld.global.u32 	%r24, [%rd26];
	add.s64 	%rd27, %rd2, %rd25;
	ld.global.u32 	%r25, [%rd27];
	setp.eq.s32 	%p27, %r24, %r22;
	@%p27 bra 	$L__BB0_18;
	setp.eq.s32 	%p28, %r25, %r23;
	@%p28 bra 	$L__BB0_17;
	sub.s32 	%r72, %r21, %r23;
	cvt.rn.f64.s32 	%fd7, %r72;
	sub.s32 	%r73, %r20, %r22;
	cvt.rn.f64.s32 	%fd8, %r73;
	div.rn.f64 	%fd9, %fd7, %fd8;
	sub.s32 	%r74, %r25, %r23;
	cvt.rn.f64.s32 	%fd10, %r74;
	sub.s32 	%r75, %r24, %r22;
	cvt.rn.f64.s32 	%fd11, %r75;
	div.rn.f64 	%fd12, %fd10, %fd11;
	setp.eq.f64 	%p50, %fd9, %fd12;
	bra.uni 	$L__BB0_19;
$L__BB0_17:
	setp.eq.s32 	%p50, %r21, %r23;
	bra.uni 	$L__BB0_19;
$L__BB0_18:
	setp.eq.s32 	%p50, %r20, %r22;
$L__BB0_19:
	not.pred 	%p29, %p50;
	@%p29 bra 	$L__BB0_22;
	ld.global.u32 	%r76, [%rd40];
	setp.lt.s32 	%p30, %r76, 1;
	setp.lt.s32 	%p31, %r20, %r49;
	or.pred  	%p32, %p30, %p31;
	setp.lt.s32 	%p33, %r21, %r50;
	or.pred  	%p34, %p32, %p33;
	@%p34 bra 	$L__BB0_22;
	sub.s32 	%r77, %r20, %r49;
	sub.s32 	%r78, %r21, %r50;
	add.s32 	%r79, %r78, %r77;
	setp.lt.s32 	%p35, %r79, %r101;
	add.s32 	%r80, %r95, 1;
	selp.b32 	%r100, %r80, %r100, %p35;
	min.s32 	%r101, %r79, %r101;
$L__BB0_22:
	and.b32  	%r103, %r47, 2147483646;
	add.s32 	%r95, %r95, 2;
	add.s32 	%r94, %r94, 2;
	add.s64 	%rd42, %rd42, 8;
	add.s64 	%rd41, %rd41, 8;
	add.s64 	%rd40, %rd40, 8;
	add.s32 	%r93, %r93, 2;
	add.s32 	%r92, %r92, -2;
	setp.ne.s32 	%p36, %r94, 0;
	@%p36 bra 	$L__BB0_4;
$L__BB0_23:
	and.b32  	%r81, %r47, 1;
	setp.eq.b32 	%p37, %r81, 1;
	not.pred 	%p38, %p37;
	@%p38 bra 	$L__BB0_33;
	setp.eq.s32 	%p39, %r103, %r48;
	@%p39 bra 	$L__BB0_33;
	ld.global.u32 	%r82, [%rd4];
	mul.wide.u32 	%rd28, %r103, 4;
	add.s64 	%rd29, %rd3, %rd28;
	ld.global.u32 	%r39, [%rd29];
	add.s64 	%rd30, %rd2, %rd28;
	ld.global.u32 	%r40, [%rd30];
	ld.global.u32 	%r41, [%rd5];
	ld.global.u32 	%r42, [%rd6];
	mul.wide.s32 	%rd31, %r82, 4;
	add.s64 	%rd32, %rd3, %rd31;
	ld.global.u32 	%r43, [%rd32];
	add.s64 	%rd33, %rd2, %rd31;
	ld.global.u32 	%r44, [%rd33];
	setp.eq.s32 	%p40, %r43, %r41;
	@%p40 bra 	$L__BB0_29;
	setp.eq.s32 	%p41, %r44, %r42;
	@%p41 bra 	$L__BB0_28;
	sub.s32 	%r83, %r40, %r42;
	cvt.rn.f64.s32 	%fd13, %r83;
	sub.s32 	%r84, %r39, %r41;
	cvt.rn.f64.s32 	%fd14, %r84;
	div.rn.f64 	%fd15, %fd13, %fd14;
	sub.s32 	%r85, %r44, %r42;
	cvt.rn.f64.s32 	%fd16, %r85;
	sub.s32 	%r86, %r43, %r41;
	cvt.rn.f64.s32 	%fd17, %r86;
	div.rn.f64 	%fd18, %fd16, %fd17;
	setp.eq.f64 	%p51, %fd15, %fd18;
	bra.uni 	$L__BB0_30;
$L__BB0_28:
	setp.eq.s32 	%p51, %r40, %r42;
	bra.uni 	$L__BB0_30;
$L__BB0_29:
	setp.eq.s32 	%p51, %r39, %r41;
$L__BB0_30:
	not.pred 	%p42, %p51;
	@%p42 bra 	$L__BB0_33;
	add.s64 	%rd35, %rd1, %rd28;
	ld.global.u32 	%r87, [%rd35];
	setp.lt.s32 	%p43, %r87, 1;
	setp.lt.s32 	%p44, %r39, %r49;
	or.pred  	%p45, %p43, %p44;
	setp.lt.s32 	%p46, %r40, %r50;
	or.pred  	%p47, %p45, %p46;
	@%p47 bra 	$L__BB0_33;
	sub.s32 	%r88, %r39, %r49;
	sub.s32 	%r89, %r40, %r50;
	add.s32 	%r90, %r89, %r88;
	setp.lt.s32 	%p48, %r90, %r101;
	selp.b32 	%r100, %r103, %r100, %p48;
$L__BB0_33:
	ld.param.u64 	%rd39, [_Z8ffKerneliiPiS_S_S_iiiS__param_9];
	cvta.to.global.u64 	%rd36, %rd39;
	mov.u32 	%r91, %ctaid.x;
	mul.wide.u32 	%rd37, %r91, 4;
	add.s64 	%rd38, %rd36, %rd37;
	st.global.u32 	[%rd38], %r100;
	ret;

}


// ===== COMPILED SASS (sm_100) =====

	.target	sm_100

	.elftype	@"ET_EXEC"


//--------------------- .note.nv.tkinfo           --------------------------
	.section	.note.nv.tkinfo,"",@"SHT_NOTE"
	.sectionflags	@"SHF_NOTE_NV_TKINFO"
	.tkinfo
        /*0018*/ 	.word	0x00000002
        /*0030*/ 	.string	""
        /*0030*/ 	.string	"ptxas"
        /*0030*/ 	.string	"Cuda compilation tools, release 13.0, V13.0.88"
        /*0030*/ 	.string	"Build cuda_13.0.r13.0/compiler.36424714_0"
        /*0030*/ 	.string	"-arch sm_100 -m 64 "



//--------------------- .note.nv.cuinfo           --------------------------
	.section	.note.nv.cuinfo,"",@"SHT_NOTE"
	.sectionflags	@"SHF_NOTE_NV_CUINFO"
        /*0018*/ 	.short	0x0002
        /*001a*/ 	.short	0x0064
        /*001c*/ 	.short	0x0082
	.zero		2


//--------------------- .nv.info                  --------------------------
	.section	.nv.info,"",@"SHT_CUDA_INFO"
	.align	4


	//----- nvinfo : EIATTR_REGCOUNT
	.align		4
        /*0000*/ 	.byte	0x04, 0x2f
        /*0002*/ 	.short	(.L_1 - .L_0)
	.align		4
.L_0:
        /*0004*/ 	.word	index@(_Z8ffKerneliiPiS_S_S_iiiS_)
        /*0008*/ 	.word	0x0000002c


	//----- nvinfo : EIATTR_FRAME_SIZE
	.align		4
.L_1:
        /*000c*/ 	.byte	0x04, 0x11
        /*000e*/ 	.short	(.L_3 - .L_2)
	.align		4
.L_2:
        /*0010*/ 	.word	index@($__internal_0_$__cuda_sm20_div_rn_f64_full)
        /*0014*/ 	.word	0x00000000


	//----- nvinfo : EIATTR_FRAME_SIZE
	.align		4
.L_3:
        /*0018*/ 	.byte	0x04, 0x11
        /*001a*/ 	.short	(.L_5 - .L_4)
	.align		4
.L_4:
        /*001c*/ 	.word	index@(_Z8ffKerneliiPiS_S_S_iiiS_)
        /*0020*/ 	.word	0x00000000


	//----- nvinfo : EIATTR_MIN_STACK_SIZE
	.align		4
.L_5:
        /*0024*/ 	.byte	0x04, 0x12
        /*0026*/ 	.short	(.L_7 - .L_6)
	.align		4
.L_6:
        /*0028*/ 	.word	index@(_Z8ffKerneliiPiS_S_S_iiiS_)
        /*002c*/ 	.word	0x00000000
.L_7:


//--------------------- .nv.compat                --------------------------
	.section	.nv.compat,"",@"SHT_CUDA_COMPAT_INFO"
	.align	4
        /*0000*/ 	.byte	0x02, 0x09, 0x00, 0x00, 0x02, 0x02, 0x01, 0x00, 0x02, 0x05, 0x05, 0x00, 0x03, 0x07, 0x01, 0x01
        /*0010*/ 	.byte	0x02, 0x03, 0x00, 0x00, 0x02, 0x06, 0x01, 0x00, 0x04, 0x0b, 0x08, 0x00, 0x01, 0x00, 0x00, 0x00
        /*0020*/ 	.byte	0x00, 0x00, 0x00, 0x00


//--------------------- .nv.info._Z8ffKerneliiPiS_S_S_iiiS_ --------------------------
	.section	.nv.info._Z8ffKerneliiPiS_S_S_iiiS_,"",@"SHT_CUDA_INFO"
	.sectionflags	@""
	.align	4


	//----- nvinfo : EIATTR_CUDA_API_VERSION
	.align		4
        /*0000*/ 	.byte	0x04, 0x37
        /*0002*/ 	.short	(.L_9 - .L_8)
.L_8:
        /*0004*/ 	.word	0x00000082


	//----- nvinfo : EIATTR_KPARAM_INFO
	.align		4
.L_9:
        /*0008*/ 	.byte	0x04, 0x17
        /*000a*/ 	.short	(.L_11 - .L_10)
.L_10:
        /*000c*/ 	.word	0x00000000
        /*0010*/ 	.short	0x0009
        /*0012*/ 	.short	0x0038
        /*0014*/ 	.byte	0x00, 0xf5, 0x21, 0x00


	//----- nvinfo : EIATTR_KPARAM_INFO
	.align		4
.L_11:
        /*0018*/ 	.byte	0x04, 0x17
        /*001a*/ 	.short	(.L_13 - .L_12)
.L_12:
        /*001c*/ 	.word	0x00000000
        /*0020*/ 	.short	0x0008
        /*0022*/ 	.short	0x0030
        /*0024*/ 	.byte	0x00, 0xf0, 0x11, 0x00


	//----- nvinfo : EIATTR_KPARAM_INFO
	.align		4
.L_13:
        /*0028*/ 	.byte	0x04, 0x17
        /*002a*/ 	.short	(.L_15 - .L_14)
.L_14:
        /*002c*/ 	.word	0x00000000
        /*0030*/ 	.short	0x0007
        /*0032*/ 	.short	0x002c
        /*0034*/ 	.byte	0x00, 0xf0, 0x11, 0x00


	//----- nvinfo : EIATTR_KPARAM_INFO
	.align		4
.L_15:
        /*0038*/ 	.byte	0x04, 0x17
        /*003a*/ 	.short	(.L_17 - .L_16)
.L_16:
        /*003c*/ 	.word	0x00000000
        /*0040*/ 	.short	0x0006
        /*0042*/ 	.short	0x0028
        /*0044*/ 	.byte	0x00, 0xf0, 0x11, 0x00


	//----- nvinfo : EIATTR_KPARAM_INFO
	.align		4
.L_17:
        /*0048*/ 	.byte	0x04, 0x17
        /*004a*/ 	.short	(.L_19 - .L_18)
.L_18:
        /*004c*/ 	.word	0x00000000
        /*0050*/ 	.short	0x0005
        /*0052*/ 	.short	0x0020
        /*0054*/ 	.byte	0x00, 0xf5, 0x21, 0x00


	//----- nvinfo : EIATTR_KPARAM_INFO
	.align		4
.L_19:
        /*0058*/ 	.byte	0x04, 0x17
        /*005a*/ 	.short	(.L_21 - .L_20)
.L_20:
        /*005c*/ 	.word	0x00000000
        /*0060*/ 	.short	0x0004
        /*0062*/ 	.short	0x0018
        /*0064*/ 	.byte	0x00, 0xf5, 0x21, 0x00


	//----- nvinfo : EIATTR_KPARAM_INFO
	.align		4
.L_21:
        /*0068*/ 	.byte	0x04, 0x17
        /*006a*/ 	.short	(.L_23 - .L_22)
.L_22:
        /*006c*/ 	.word	0x00000000
        /*0070*/ 	.short	0x0003
        /*0072*/ 	.short	0x0010
        /*0074*/ 	.byte	0x00, 0xf5, 0x21, 0x00


	//----- nvinfo : EIATTR_KPARAM_INFO
	.align		4
.L_23:
        /*0078*/ 	.byte	0x04, 0x17
        /*007a*/ 	.short	(.L_25 - .L_24)
.L_24:
        /*007c*/ 	.word	0x00000000
        /*0080*/ 	.short	0x0002
        /*0082*/ 	.short	0x0008
        /*0084*/ 	.byte	0x00, 0xf5, 0x21, 0x00


	//----- nvinfo : EIATTR_KPARAM_INFO
	.align		4
.L_25:
        /*0088*/ 	.byte	0x04, 0x17
        /*008a*/ 	.short	(.L_27 - .L_26)
.L_26:
        /*008c*/ 	.word	0x00000000
        /*0090*/ 	.short	0x0001
        /*0092*/ 	.short	0x0004
        /*0094*/ 	.byte	0x00, 0xf0, 0x11, 0x00


	//----- nvinfo : EIATTR_KPARAM_INFO
	.align		4
.L_27:
        /*0098*/ 	.byte	0x04, 0x17
        /*009a*/ 	.short	(.L_29 - .L_28)
.L_28:
        /*009c*/ 	.word	0x00000000
        /*00a0*/ 	.short	0x0000
        /*00a2*/ 	.short	0x0000
        /*00a4*/ 	.byte	0x00, 0xf0, 0x11, 0x00


	//----- nvinfo : EIATTR_SPARSE_MMA_MASK
	.align		4
.L_29:
        /*00a8*/ 	.byte	0x03, 0x50
        /*00aa*/ 	.short	0x0000


	//----- nvinfo : EIATTR_MAXREG_COUNT
	.align		4
        /*00ac*/ 	.byte	0x03, 0x1b
        /*00ae*/ 	.short	0x00ff


	//----- nvinfo : EIATTR_MERCURY_ISA_VERSION
	.align		4
        /*00b0*/ 	.byte	0x03, 0x5f
        /*00b2*/ 	.short	0x0101


	//----- nvinfo : EIATTR_VRC_CTA_INIT_COUNT
	.align		4
        /*00b4*/ 	.byte	0x02, 0x4a
	.zero		1
	.zero		1


	//----- nvinfo : EIATTR_EXIT_INSTR_OFFSETS
	.align		4
        /*00b8*/ 	.byte	0x04, 0x1c
        /*00ba*/ 	.short	(.L_31 - .L_30)


	//   ....[0]....
.L_30:
        /*00bc*/ 	.word	0x00001400


	//----- nvinfo : EIATTR_CRS_STACK_SIZE
	.align		4
.L_31:
        /*00c0*/ 	.byte	0x04, 0x1e
        /*00c2*/ 	.short	(.L_33 - .L_32)
.L_32:
        /*00c4*/ 	.word	0x00000000


	//----- nvinfo : EIATTR_CBANK_PARAM_SIZE
	.align		4
.L_33:
        /*00c8*/ 	.byte	0x03, 0x19
        /*00ca*/ 	.short	0x0040


	//----- nvinfo : EIATTR_PARAM_CBANK
	.align		4
        /*00cc*/ 	.byte	0x04, 0x0a
        /*00ce*/ 	.short	(.L_35 - .L_34)
	.align		4
.L_34:
        /*00d0*/ 	.word	index@(.nv.constant0._Z8ffKerneliiPiS_S_S_iiiS_)
        /*00d4*/ 	.short	0x0380
        /*00d6*/ 	.short	0x0040


	//----- nvinfo : EIATTR_SW_WAR
	.align		4
.L_35:
        /*00d8*/ 	.byte	0x04, 0x36
        /*00da*/ 	.short	(.L_37 - .L_36)
.L_36:
        /*00dc*/ 	.word	0x00000008
.L_37:


//--------------------- .nv.callgraph             --------------------------
	.section	.nv.callgraph,"",@"SHT_CUDA_CALLGRAPH"
	.align	4
	.sectionentsize	8
	.align		4
        /*0000*/ 	.word	0x00000000
	.align		4
        /*0004*/ 	.word	0xffffffff
	.align		4
        /*0008*/ 	.word	0x00000000
	.align		4
        /*000c*/ 	.word	0xfffffffe
	.align		4
        /*0010*/ 	.word	0x00000000
	.align		4
        /*0014*/ 	.word	0xfffffffd
	.align		4
        /*0018*/ 	.word	0x00000000
	.align		4
        /*001c*/ 	.word	0xfffffffc


//--------------------- .text._Z8ffKerneliiPiS_S_S_iiiS_ --------------------------
	.section	.text._Z8ffKerneliiPiS_S_S_iiiS_,"ax",@progbits
	.align	128
        .global         _Z8ffKerneliiPiS_S_S_iiiS_
        .type           _Z8ffKerneliiPiS_S_S_iiiS_,@function
        .size           _Z8ffKerneliiPiS_S_S_iiiS_,(.L_x_24 - _Z8ffKerneliiPiS_S_S_iiiS_)
        .other          _Z8ffKerneliiPiS_S_S_iiiS_,@"STO_CUDA_ENTRY STV_DEFAULT"
_Z8ffKerneliiPiS_S_S_iiiS_:
.text._Z8ffKerneliiPiS_S_S_iiiS_:
[----:B------:R-:W-:Y:S01]  /*0000*/  LDC R1, c[0x0][0x37c] ;  /* 0x0000df00ff017b82 */ /* 0x000fe20000000800 */
[----:B------:R-:W0:Y:S01]  /*0010*/  LDCU UR5, c[0x0][0x380] ;  /* 0x00007000ff0577ac */ /* 0x000e220008000800 */
[----:B------:R-:W1:Y:S01]  /*0020*/  LDCU UR4, c[0x0][0x3b0] ;  /* 0x00007600ff0477ac */ /* 0x000e620008000800 */
[----:B------:R-:W2:Y:S01]  /*0030*/  LDCU.64 UR18, c[0x0][0x358] ;  /* 0x00006b00ff1277ac */ /* 0x000ea20008000a00 */
[----:B------:R-:W-:Y:S01]  /*0040*/  UMOV UR14, 0xffffffff ;  /* 0xffffffff000e7882 */ /* 0x000fe20000000000 */
[----:B0-----:R-:W-:-:S04]  /*0050*/  UISETP.GE.AND UP0, UPT, UR5, 0x1, UPT ;  /* 0x000000010500788c */ /* 0x001fc8000bf06270 */
[----:B-1----:R-:W-:-:S09]  /*0060*/  UISETP.NE.OR UP0, UPT, UR4, 0x1, !UP0 ;  /* 0x000000010400788c */ /* 0x002fd2000c705670 */
[----:B--2---:R-:W-:Y:S05]  /*0070*/  BRA.U UP0, `(.L_x_0) ;  /* 0x0000001100cc7547 */ /* 0x004fea000b800000 */
[----:B------:R-:W0:Y:S01]  /*0080*/  LDCU UR16, c[0x0][0x384] ;  /* 0x00007080ff1077ac */ /* 0x000e220008000800 */
[----:B------:R-:W-:Y:S02]  /*0090*/  IMAD.MOV.U32 R5, RZ, RZ, -0x1 ;  /* 0xffffffffff057424 */ /* 0x000fe400078e00ff */
[----:B------:R-:W-:Y:S01]  /*00a0*/  IMAD.MOV.U32 R4, RZ, RZ, 0x3b9aca00 ;  /* 0x3b9aca00ff047424 */ /* 0x000fe200078e00ff */
[----:B------:R-:W0:Y:S01]  /*00b0*/  LDCU.64 UR6, c[0x0][0x388] ;  /* 0x00007100ff0677ac */ /* 0x000e220008000a00 */
[----:B------:R-:W1:Y:S01]  /*00c0*/  LDCU.64 UR8, c[0x0][0x390] ;  /* 0x00007200ff0877ac */ /* 0x000e620008000a00 */
[----:B------:R-:W-:Y:S01]  /*00d0*/  UISETP.NE.AND UP0, UPT, UR5, 0x1, UPT ;  /* 0x000000010500788c */ /* 0x000fe2000bf05270 */
[----:B------:R-:W-:Y:S01]  /*00e0*/  UMOV UR4, URZ ;  /* 0x000000ff00047c82 */ /* 0x000fe20008000000 */
[----:B0-----:R-:W-:Y:S02]  /*00f0*/  UIMAD.WIDE UR6, UR16, 0x4, UR6 ;  /* 0x00000004100678a5 */ /* 0x001fe4000f8e0206 */
[----:B-1----:R-:W-:-:S05]  /*0100*/  UIMAD.WIDE UR8, UR16, 0x4, UR8 ;  /* 0x00000004100878a5 */ /* 0x002fca000f8e0208 */
[----:B------:R-:W-:Y:S07]  /*0110*/  BRA.U !UP0, `(.L_x_1) ;  /* 0x0000000d080c7547 */ /* 0x000fee000b800000 */
[----:B------:R-:W0:Y:S01]  /*0120*/  LDCU.128 UR20, c[0x0][0x390] ;  /* 0x00007200ff1477ac */ /* 0x000e220008000c00 */
[----:B------:R-:W1:Y:S01]  /*0130*/  LDC.64 R20, c[0x0][0x388] ;  /* 0x0000e200ff147b82 */ /* 0x000e620000000a00 */
[----:B------:R-:W-:Y:S01]  /*0140*/  IMAD.MOV.U32 R5, RZ, RZ, -0x1 ;  /* 0xffffffffff057424 */ /* 0x000fe200078e00ff */
[----:B------:R-:W2:Y:S01]  /*0150*/  LDCU.64 UR14, c[0x0][0x388] ;  /* 0x00007100ff0e77ac */ /* 0x000ea20008000a00 */
[----:B------:R-:W-:Y:S02]  /*0160*/  IMAD.MOV.U32 R4, RZ, RZ, 0x3b9aca00 ;  /* 0x3b9aca00ff047424 */ /* 0x000fe400078e00ff */
[----:B------:R-:W-:Y:S01]  /*0170*/  IMAD.MOV.U32 R0, RZ, RZ, RZ ;  /* 0x000000ffff007224 */ /* 0x000fe200078e00ff */
[----:B------:R-:W-:Y:S02]  /*0180*/  ULOP3.LUT UR4, UR5, 0x7ffffffe, URZ, 0xc0, !UPT ;  /* 0x7ffffffe05047892 */ /* 0x000fe4000f8ec0ff */
[----:B------:R-:W3:Y:S01]  /*0190*/  LDC.64 R18, c[0x0][0x390] ;  /* 0x0000e400ff127b82 */ /* 0x000ee20000000a00 */
[----:B------:R-:W-:-:S02]  /*01a0*/  UIADD3 UR17, UPT, UPT, UR16, -0x1, URZ ;  /* 0xffffffff10117890 */ /* 0x000fc4000fffe0ff */
[----:B------:R-:W-:Y:S02]  /*01b0*/  UIADD3 UR5, UPT, UPT, -UR16, URZ, URZ ;  /* 0x000000ff10057290 */ /* 0x000fe4000fffe1ff */
[----:B------:R-:W-:Y:S02]  /*01c0*/  UIADD3 UR4, UPT, UPT, -UR4, URZ, URZ ;  /* 0x000000ff04047290 */ /* 0x000fe4000fffe1ff */
[----:B0-----:R-:W-:Y:S02]  /*01d0*/  UIADD3 UR12, UP1, UPT, UR20, 0x4, URZ ;  /* 0x00000004140c7890 */ /* 0x001fe4000ff3e0ff */
[----:B------:R-:W-:Y:S02]  /*01e0*/  UIADD3 UR10, UP2, UPT, UR22, 0x4, URZ ;  /* 0x00000004160a7890 */ /* 0x000fe4000ff5e0ff */
[----:B--2---:R-:W-:Y:S02]  /*01f0*/  UIADD3 UR14, UP0, UPT, UR14, 0x4, URZ ;  /* 0x000000040e0e7890 */ /* 0x004fe4000ff1e0ff */
[----:B------:R-:W-:Y:S01]  /*0200*/  UIADD3.X UR13, UPT, UPT, URZ, UR21, URZ, UP1, !UPT ;  /* 0x00000015ff0d7290 */ /* 0x000fe20008ffe4ff */
[----:B------:R-:W-:Y:S01]  /*0210*/  IMAD.U32 R14, RZ, RZ, UR12 ;  /* 0x0000000cff0e7e24 */ /* 0x000fe2000f8e00ff */
[----:B------:R-:W-:Y:S01]  /*0220*/  UIADD3.X UR11, UPT, UPT, URZ, UR23, URZ, UP2, !UPT ;  /* 0x00000017ff0b7290 */ /* 0x000fe200097fe4ff */
[----:B------:R-:W-:Y:S01]  /*0230*/  IMAD.U32 R12, RZ, RZ, UR10 ;  /* 0x0000000aff0c7e24 */ /* 0x000fe2000f8e00ff */
[----:B------:R-:W-:Y:S01]  /*0240*/  UIADD3.X UR15, UPT, UPT, URZ, UR15, URZ, UP0, !UPT ;  /* 0x0000000fff0f7290 */ /* 0x000fe200087fe4ff */
[----:B------:R-:W-:-:S02]  /*0250*/  IMAD.U32 R16, RZ, RZ, UR14 ;  /* 0x0000000eff107e24 */ /* 0x000fc4000f8e00ff */
[----:B------:R-:W-:Y:S01]  /*0260*/  IMAD.U32 R15, RZ, RZ, UR13 ;  /* 0x0000000dff0f7e24 */ /* 0x000fe2000f8e00ff */
[----:B------:R-:W-:Y:S02]  /*0270*/  MOV R13, UR11 ;  /* 0x0000000b000d7c02 */ /* 0x000fe40008000f00 */
[----:B------:R-:W-:-:S07]  /*0280*/  IMAD.U32 R17, RZ, RZ, UR15 ;  /* 0x0000000fff117e24 */ /* 0x000fce000f8e00ff */
.L_x_12:
[----:B------:R-:W-:-:S09]  /*0290*/  UISETP.NE.AND UP0, UPT, UR17, -0x1, UPT ;  /* 0xffffffff1100788c */ /* 0x000fd2000bf05270 */
[----:B-----5:R-:W-:Y:S05]  /*02a0*/  BRA.U !UP0, `(.L_x_2) ;  /* 0x0000000508307547 */ /* 0x020fea000b800000 */
[----:B------:R-:W0:Y:S01]  /*02b0*/  LDC.64 R2, c[0x0][0x3a0] ;  /* 0x0000e800ff027b82 */ /* 0x000e220000000a00 */
[----:B------:R-:W-:Y:S01]  /*02c0*/  IMAD.U32 R10, RZ, RZ, UR6 ;  /* 0x00000006ff0a7e24 */ /* 0x000fe2000f8e00ff */
[----:B------:R-:W2:Y:S01]  /*02d0*/  LDG.E R39, desc[UR18][R16.64+-0x4] ;  /* 0xfffffc1210277981 */ /* 0x000ea2000c1e1900 */
[----:B------:R-:W-:-:S03]  /*02e0*/  IMAD.U32 R11, RZ, RZ, UR7 ;  /* 0x00000007ff0b7e24 */ /* 0x000fc6000f8e00ff */
[----:B------:R4:W5:Y:S04]  /*02f0*/  LDG.E R36, desc[UR18][R14.64+-0x4] ;  /* 0xfffffc120e247981 */ /* 0x000968000c1e1900 */
[----:B------:R-:W4:Y:S04]  /*0300*/  LDG.E R10, desc[UR18][R10.64] ;  /* 0x000000120a0a7981 */ /* 0x000f28000c1e1900 */
[----:B0-----:R-:W1:Y:S02]  /*0310*/  LDG.E R3, desc[UR18][R2.64] ;  /* 0x0000001202037981 */ /* 0x001e64000c1e1900 */
[----:B-1----:R-:W-:-:S05]  /*0320*/  IMAD.WIDE R6, R3, 0x4, R20 ;  /* 0x0000000403067825 */ /* 0x002fca00078e0214 */
[----:B------:R-:W4:Y:S01]  /*0330*/  LDG.E R37, desc[UR18][R6.64] ;  /* 0x0000001206257981 */ /* 0x000f22000c1e1900 */
[----:B---3--:R-:W-:Y:S01]  /*0340*/  IMAD.WIDE R8, R3, 0x4, R18 ;  /* 0x0000000403087825 */ /* 0x008fe200078e0212 */
[----:B----4-:R-:W-:-:S13]  /*0350*/  ISETP.NE.AND P1, PT, R37, R10, PT ;  /* 0x0000000a2500720c */ /* 0x010fda0003f25270 */
[----:B--2---:R-:W-:Y:S01]  /*0360*/  @!P1 ISETP.EQ.AND P0, PT, R39, R10, PT ;  /* 0x0000000a2700920c */ /* 0x004fe20003f02270 */
[----:B------:R-:W-:-:S12]  /*0370*/  @!P1 BRA `(.L_x_3) ;  /* 0x0000000000d09947 */ /* 0x000fd80003800000 */
[----:B------:R-:W-:Y:S01]  /*0380*/  IMAD.U32 R2, RZ, RZ, UR8 ;  /* 0x00000008ff027e24 */ /* 0x000fe2000f8e00ff */
[----:B------:R-:W2:Y:S01]  /*0390*/  LDG.E R38, desc[UR18][R8.64] ;  /* 0x0000001208267981 */ /* 0x000ea2000c1e1900 */
[----:B------:R-:W-:-:S05]  /*03a0*/  IMAD.U32 R3, RZ, RZ, UR9 ;  /* 0x00000009ff037e24 */ /* 0x000fca000f8e00ff */
[----:B------:R-:W2:Y:S02]  /*03b0*/  LDG.E R41, desc[UR18][R2.64] ;  /* 0x0000001202297981 */ /* 0x000ea4000c1e1900 */
[----:B--2---:R-:W-:-:S13]  /*03c0*/  ISETP.NE.AND P1, PT, R38, R41, PT ;  /* 0x000000292600720c */ /* 0x004fda0003f25270 */
[----:B-----5:R-:W-:Y:S01]  /*03d0*/  @!P1 ISETP.EQ.AND P0, PT, R36, R41, PT ;  /* 0x000000292400920c */ /* 0x020fe20003f02270 */
[----:B------:R-:W-:-:S12]  /*03e0*/  @!P1 BRA `(.L_x_3) ;  /* 0x0000000000b49947 */ /* 0x000fd80003800000 */
[----:B------:R-:W-:Y:S02]  /*03f0*/  IMAD.IADD R24, R39, 0x1, -R10 ;  /* 0x0000000127187824 */ /* 0x000fe400078e0a0a */
[----:B------:R-:W-:Y:S02]  /*0400*/  IMAD.MOV.U32 R2, RZ, RZ, 0x1 ;  /* 0x00000001ff027424 */ /* 0x000fe400078e00ff */
[----:B------:R-:W-:Y:S02]  /*0410*/  IMAD.IADD R26, R36, 0x1, -R41 ;  /* 0x00000001241a7824 */ /* 0x000fe400078e0a29 */
[----:B------:R-:W0:Y:S08]  /*0420*/  I2F.F64 R24, R24 ;  /* 0x0000001800187312 */ /* 0x000e300000201c00 */
[----:B------:R-:W1:Y:S08]  /*0430*/  I2F.F64 R26, R26 ;  /* 0x0000001a001a7312 */ /* 0x000e700000201c00 */
[----:B0-----:R-:W0:Y:S01]  /*0440*/  MUFU.RCP64H R3, R25 ;  /* 0x0000001900037308 */ /* 0x001e220000001800 */
[----:B-1----:R-:W-:Y:S01]  /*0450*/  FSETP.GEU.AND P1, PT, |R27|, 6.5827683646048100446e-37, PT ;  /* 0x036000001b00780b */ /* 0x002fe20003f2e200 */
[----:B0-----:R-:W-:-:S08]  /*0460*/  DFMA R6, -R24, R2, 1 ;  /* 0x3ff000001806742b */ /* 0x001fd00000000102 */
[----:B------:R-:W-:-:S08]  /*0470*/  DFMA R6, R6, R6, R6 ;  /* 0x000000060606722b */ /* 0x000fd00000000006 */
[----:B------:R-:W-:-:S08]  /*0480*/  DFMA R6, R2, R6, R2 ;  /* 0x000000060206722b */ /* 0x000fd00000000002 */
[----:B------:R-:W-:-:S08]  /*0490*/  DFMA R2, -R24, R6, 1 ;  /* 0x3ff000001802742b */ /* 0x000fd00000000106 */
[----:B------:R-:W-:-:S08]  /*04a0*/  DFMA R2, R6, R2, R6 ;  /* 0x000000020602722b */ /* 0x000fd00000000006 */
[----:B------:R-:W-:-:S08]  /*04b0*/  DMUL R6, R26, R2 ;  /* 0x000000021a067228 */ /* 0x000fd00000000000 */
[----:B------:R-:W-:-:S08]  /*04c0*/  DFMA R8, -R24, R6, R26 ;  /* 0x000000061808722b */ /* 0x000fd0000000011a */
[----:B------:R-:W-:-:S10]  /*04d0*/  DFMA R2, R2, R8, R6 ;  /* 0x000000080202722b */ /* 0x000fd40000000006 */
[----:B------:R-:W-:-:S05]  /*04e0*/  FFMA R6, RZ, R25, R3 ;  /* 0x00000019ff067223 */ /* 0x000fca0000000003 */
[----:B------:R-:W-:-:S13]  /*04f0*/  FSETP.GT.AND P0, PT, |R6|, 1.469367938527859385e-39, PT ;  /* 0x001000000600780b */ /* 0x000fda0003f04200 */
[----:B------:R-:W-:Y:S05]  /*0500*/  @P0 BRA P1, `(.L_x_4) ;  /* 0x0000000000100947 */ /* 0x000fea0000800000 */
[----:B------:R-:W-:-:S07]  /*0510*/  MOV R6, 0x530 ;  /* 0x0000053000067802 */ /* 0x000fce0000000f00 */
[----:B------:R-:W-:Y:S05]  /*0520*/  CALL.REL.NOINC `($__internal_0_$__cuda_sm20_div_rn_f64_full) ;  /* 0x0000000c00b87944 */ /* 0x000fea0003c00000 */
[----:B------:R-:W-:Y:S02]  /*0530*/  IMAD.MOV.U32 R2, RZ, RZ, R8 ;  /* 0x000000ffff027224 */ /* 0x000fe400078e0008 */
[----:B------:R-:W-:-:S07]  /*0540*/  IMAD.MOV.U32 R3, RZ, RZ, R9 ;  /* 0x000000ffff037224 */ /* 0x000fce00078e0009 */
.L_x_4:
[----:B------:R-:W-:Y:S01]  /*0550*/  IADD3 R24, PT, PT, -R10, R37, RZ ;  /* 0x000000250a187210 */ /* 0x000fe20007ffe1ff */
[----:B------:R-:W-:Y:S02]  /*0560*/  IMAD.MOV.U32 R6, RZ, RZ, 0x1 ;  /* 0x00000001ff067424 */ /* 0x000fe400078e00ff */
[----:B------:R-:W-:-:S03]  /*0570*/  IMAD.IADD R26, R38, 0x1, -R41 ;  /* 0x00000001261a7824 */ /* 0x000fc600078e0a29 */
        /* <DEDUP_REMOVED lines=19> */
.L_x_5:
[----:B------:R-:W-:-:S14]  /*06b0*/  DSETP.EQ.AND P0, PT, R2, R6, PT ;  /* 0x000000060200722a */ /* 0x000fdc0003f02000 */
.L_x_3:
[----:B------:R-:W-:Y:S05]  /*06c0*/  @!P0 BRA `(.L_x_2) ;  /* 0x0000000000288947 */ /* 0x000fea0003800000 */
[----:B------:R-:W2:Y:S01]  /*06d0*/  LDG.E R6, desc[UR18][R12.64+-0x4] ;  /* 0xfffffc120c067981 */ /* 0x000ea2000c1e1900 */
[----:B------:R-:W0:Y:S02]  /*06e0*/  LDC.64 R2, c[0x0][0x3a8] ;  /* 0x0000ea00ff027b82 */ /* 0x000e240000000a00 */
[----:B0-----:R-:W-:-:S04]  /*06f0*/  ISETP.GE.AND P0, PT, R39, R2, PT ;  /* 0x000000022700720c */ /* 0x001fc80003f06270 */
[----:B--2---:R-:W-:-:S04]  /*0700*/  ISETP.LT.OR P0, PT, R6, 0x1, !P0 ;  /* 0x000000010600780c */ /* 0x004fc80004701670 */
[----:B-----5:R-:W-:-:S13]  /*0710*/  ISETP.LT.OR P0, PT, R36, R3, P0 ;  /* 0x000000032400720c */ /* 0x020fda0000701670 */
[----:B------:R-:W-:-:S05]  /*0720*/  @!P0 IMAD.IADD R39, R39, 0x1, -R2 ;  /* 0x0000000127278824 */ /* 0x000fca00078e0a02 */
[----:B------:R-:W-:-:S04]  /*0730*/  @!P0 IADD3 R39, PT, PT, R39, -R3, R36 ;  /* 0x8000000327278210 */ /* 0x000fc80007ffe024 */
[----:B------:R-:W-:Y:S02]  /*0740*/  @!P0 ISETP.GE.AND P1, PT, R39, R4, PT ;  /* 0x000000042700820c */ /* 0x000fe40003f26270 */
[----:B------:R-:W-:Y:S02]  /*0750*/  @!P0 VIMNMX R4, PT, PT, R4, R39, PT ;  /* 0x0000002704048248 */ /* 0x000fe40003fe0100 */
[----:B------:R-:W-:-:S09]  /*0760*/  @!P0 SEL R5, R0, R5, !P1 ;  /* 0x0000000500058207 */ /* 0x000fd20004800000 */
.L_x_2:
[----:B------:R-:W-:-:S09]  /*0770*/  UISETP.NE.AND UP0, UPT, UR5, -0x1, UPT ;  /* 0xffffffff0500788c */ /* 0x000fd2000bf05270 */
[----:B------:R-:W-:Y:S05]  /*0780*/  BRA.U !UP0, `(.L_x_6) ;  /* 0x0000000508387547 */ /* 0x000fea000b800000 */
[----:B------:R-:W0:Y:S01]  /*0790*/  LDC.64 R8, c[0x0][0x3a0] ;  /* 0x0000e800ff087b82 */ /* 0x000e220000000a00 */
[----:B------:R-:W-:Y:S01]  /*07a0*/  IMAD.U32 R10, RZ, RZ, UR6 ;  /* 0x00000006ff0a7e24 */ /* 0x000fe2000f8e00ff */
[----:B------:R2:W5:Y:S01]  /*07b0*/  LDG.E R39, desc[UR18][R16.64] ;  /* 0x0000001210277981 */ /* 0x000562000c1e1900 */
[----:B------:R-:W-:-:S03]  /*07c0*/  IMAD.U32 R11, RZ, RZ, UR7 ;  /* 0x00000007ff0b7e24 */ /* 0x000fc6000f8e00ff */
[----:B-----5:R2:W5:Y:S04]  /*07d0*/  LDG.E R36, desc[UR18][R14.64] ;  /* 0x000000120e247981 */ /* 0x020568000c1e1900 */
[----:B------:R-:W4:Y:S04]  /*07e0*/  LDG.E R10, desc[UR18][R10.64] ;  /* 0x000000120a0a7981 */ /* 0x000f28000c1e1900 */
[----:B0-----:R-:W1:Y:S02]  /*07f0*/  LDG.E R9, desc[UR18][R8.64] ;  /* 0x0000001208097981 */ /* 0x001e64000c1e1900 */
[----:B-1----:R-:W-:-:S05]  /*0800*/  IMAD.WIDE R2, R9, 0x4, R20 ;  /* 0x0000000409027825 */ /* 0x002fca00078e0214 */
[----:B------:R-:W4:Y:S01]  /*0810*/  LDG.E R37, desc[UR18][R2.64] ;  /* 0x0000001202257981 */ /* 0x000f22000c1e1900 */
[----:B---3--:R-:W-:Y:S01]  /*0820*/  IMAD.WIDE R6, R9, 0x4, R18 ;  /* 0x0000000409067825 */ /* 0x008fe200078e0212 */
[----:B----4-:R-:W-:-:S13]  /*0830*/  ISETP.NE.AND P0, PT, R37, R10, PT ;  /* 0x0000000a2500720c */ /* 0x010fda0003f05270 */
[----:B--2---:R-:W-:Y:S05]  /*0840*/  @!P0 BRA `(.L_x_7) ;  /* 0x0000000000d88947 */ /* 0x004fea0003800000 */
[----:B------:R-:W-:Y:S01]  /*0850*/  IMAD.U32 R2, RZ, RZ, UR8 ;  /* 0x00000008ff027e24 */ /* 0x000fe2000f8e00ff */
[----:B------:R-:W2:Y:S01]  /*0860*/  LDG.E R38, desc[UR18][R6.64] ;  /* 0x0000001206267981 */ /* 0x000ea2000c1e1900 */
[----:B------:R-:W-:-:S05]  /*0870*/  IMAD.U32 R3, RZ, RZ, UR9 ;  /* 0x00000009ff037e24 */ /* 0x000fca000f8e00ff */
[----:B------:R-:W2:Y:S02]  /*0880*/  LDG.E R41, desc[UR18][R2.64] ;  /* 0x0000001202297981 */ /* 0x000ea4000c1e1900 */
[----:B--2---:R-:W-:-:S13]  /*0890*/  ISETP.NE.AND P0, PT, R38, R41, PT ;  /* 0x000000292600720c */ /* 0x004fda0003f05270 */
[----:B------:R-:W-:Y:S05]  /*08a0*/  @!P0 BRA `(.L_x_8) ;  /* 0x0000000000b88947 */ /* 0x000fea0003800000 */
[----:B------:R-:W-:Y:S01]  /*08b0*/  IADD3 R24, PT, PT, R39, -R10, RZ ;  /* 0x8000000a27187210 */ /* 0x000fe20007ffe0ff */
[----:B------:R-:W-:Y:S02]  /*08c0*/  IMAD.MOV.U32 R2, RZ, RZ, 0x1 ;  /* 0x00000001ff027424 */ /* 0x000fe400078e00ff */
[----:B-----5:R-:W-:-:S03]  /*08d0*/  IMAD.IADD R26, R36, 0x1, -R41 ;  /* 0x00000001241a7824 */ /* 0x020fc600078e0a29 */
        /* <DEDUP_REMOVED lines=19> */
.L_x_9:
        /* <DEDUP_REMOVED lines=22> */
.L_x_10:
[----:B------:R-:W-:Y:S01]  /*0b70*/  DSETP.EQ.AND P0, PT, R2, R6, PT ;  /* 0x000000060200722a */ /* 0x000fe20003f02000 */
[----:B------:R-:W-:-:S13]  /*0b80*/  BRA `(.L_x_11) ;  /* 0x00000000000c7947 */ /* 0x000fda0003800000 */
.L_x_8:
[----:B-----5:R-:W-:Y:S01]  /*0b90*/  ISETP.EQ.AND P0, PT, R36, R41, PT ;  /* 0x000000292400720c */ /* 0x020fe20003f02270 */
[----:B------:R-:W-:-:S12]  /*0ba0*/  BRA `(.L_x_11) ;  /* 0x0000000000047947 */ /* 0x000fd80003800000 */
.L_x_7:
[----:B------:R-:W-:-:S13]  /*0bb0*/  ISETP.EQ.AND P0, PT, R39, R10, PT ;  /* 0x0000000a2700720c */ /* 0x000fda0003f02270 */
.L_x_11:
[----:B------:R-:W-:Y:S05]  /*0bc0*/  @!P0 BRA `(.L_x_6) ;  /* 0x0000000000288947 */ /* 0x000fea0003800000 */
[----:B------:R-:W2:Y:S01]  /*0bd0*/  LDG.E R6, desc[UR18][R12.64] ;  /* 0x000000120c067981 */ /* 0x000ea2000c1e1900 */
[----:B------:R-:W0:Y:S02]  /*0be0*/  LDC.64 R2, c[0x0][0x3a8] ;  /* 0x0000ea00ff027b82 */ /* 0x000e240000000a00 */
[----:B0-----:R-:W-:-:S04]  /*0bf0*/  ISETP.GE.AND P0, PT, R39, R2, PT ;  /* 0x000000022700720c */ /* 0x001fc80003f06270 */
[----:B--2---:R-:W-:-:S04]  /*0c00*/  ISETP.LT.OR P0, PT, R6, 0x1, !P0 ;  /* 0x000000010600780c */ /* 0x004fc80004701670 */
[----:B-----5:R-:W-:-:S13]  /*0c10*/  ISETP.LT.OR P0, PT, R36, R3, P0 ;  /* 0x000000032400720c */ /* 0x020fda0000701670 */
[----:B------:R-:W-:-:S04]  /*0c20*/  @!P0 IADD3 R39, PT, PT, R39, -R2, RZ ;  /* 0x8000000227278210 */ /* 0x000fc80007ffe0ff */
[----:B------:R-:W-:-:S04]  /*0c30*/  @!P0 IADD3 R39, PT, PT, R39, -R3, R36 ;  /* 0x8000000327278210 */ /* 0x000fc80007ffe024 */
[----:B------:R-:W-:Y:S02]  /*0c40*/  ISETP.GE.OR P1, PT, R39, R4, P0 ;  /* 0x000000042700720c */ /* 0x000fe40000726670 */
[----:B------:R-:W-:-:S11]  /*0c50*/  @!P0 VIMNMX R4, PT, PT, R4, R39, PT ;  /* 0x0000002704048248 */ /* 0x000fd60003fe0100 */
[----:B------:R-:W-:-:S07]  /*0c60*/  @!P1 VIADD R5, R0, 0x1 ;  /* 0x0000000100059836 */ /* 0x000fce0000000000 */
.L_x_6:
[----:B------:R-:W-:Y:S01]  /*0c70*/  UIADD3 UR4, UPT, UPT, UR4, 0x2, URZ ;  /* 0x0000000204047890 */ /* 0x000fe2000fffe0ff */
[----:B------:R-:W-:Y:S01]  /*0c80*/  IADD3 R16, P0, PT, R16, 0x8, RZ ;  /* 0x0000000810107810 */ /* 0x000fe20007f1e0ff */
[----:B------:R-:W-:Y:S01]  /*0c90*/  VIADD R0, R0, 0x2 ;  /* 0x0000000200007836 */ /* 0x000fe20000000000 */
[----:B------:R-:W-:Y:S01]  /*0ca0*/  IADD3 R14, P1, PT, R14, 0x8, RZ ;  /* 0x000000080e0e7810 */ /* 0x000fe20007f3e0ff */
[----:B------:R-:W-:Y:S01]  /*0cb0*/  UISETP.NE.AND UP0, UPT, UR4, URZ, UPT ;  /* 0x000000ff0400728c */ /* 0x000fe2000bf05270 */
[----:B------:R-:W-:Y:S01]  /*0cc0*/  IADD3 R12, P2, PT, R12, 0x8, RZ ;  /* 0x000000080c0c7810 */ /* 0x000fe20007f5e0ff */
[----:B------:R-:W-:Y:S01]  /*0cd0*/  IMAD.X R17, RZ, RZ, R17, P0 ;  /* 0x000000ffff117224 */ /* 0x000fe200000e0611 */
[----:B------:R-:W-:Y:S01]  /*0ce0*/  UIADD3 UR5, UPT, UPT, UR5, 0x2, URZ ;  /* 0x0000000205057890 */ /* 0x000fe2000fffe0ff */
[----:B------:R-:W-:Y:S01]  /*0cf0*/  IMAD.X R15, RZ, RZ, R15, P1 ;  /* 0x000000ffff0f7224 */ /* 0x000fe200008e060f */
[----:B------:R-:W-:Y:S01]  /*0d00*/  UIADD3 UR17, UPT, UPT, UR17, -0x2, URZ ;  /* 0xfffffffe11117890 */ /* 0x000fe2000fffe0ff */
[----:B------:R-:W-:-:S03]  /*0d10*/  IMAD.X R13, RZ, RZ, R13, P2 ;  /* 0x000000ffff0d7224 */ /* 0x000fc600010e060d */
[----:B------:R-:W-:Y:S08]  /*0d20*/  BRA.U UP0, `(.L_x_12) ;  /* 0xfffffff500587547 */ /* 0x000ff0000b83ffff */
[----:B------:R-:W0:Y:S02]  /*0d30*/  LDCU UR5, c[0x0][0x380] ;  /* 0x00007000ff0577ac */ /* 0x000e240008000800 */
[----:B0-----:R-:W-:-:S12]  /*0d40*/  ULOP3.LUT UR4, UR5, 0x7ffffffe, URZ, 0xc0, !UPT ;  /* 0x7ffffffe05047892 */ /* 0x001fd8000f8ec0ff */
.L_x_1:
[----:B------:R-:W0:Y:S01]  /*0d50*/  LDCU UR11, c[0x0][0x384] ;  /* 0x00007080ff0b77ac */ /* 0x000e220008000800 */
[----:B------:R-:W-:Y:S01]  /*0d60*/  R2UR UR14, R5 ;  /* 0x00000000050e72ca */ /* 0x000fe200000e0000 */
[----:B------:R-:W-:Y:S02]  /*0d70*/  ULOP3.LUT UR10, UR5, 0x1, URZ, 0xc0, !UPT ;  /* 0x00000001050a7892 */ /* 0x000fe4000f8ec0ff */
[----:B0-----:R-:W-:-:S04]  /*0d80*/  UISETP.NE.AND UP0, UPT, UR4, UR11, UPT ;  /* 0x0000000b0400728c */ /* 0x001fc8000bf05270 */
[----:B------:R-:W-:-:S09]  /*0d90*/  UISETP.NE.U32.OR UP0, UPT, UR10, 0x1, !UP0 ;  /* 0x000000010a00788c */ /* 0x000fd2000c705470 */
[----:B------:R-:W-:Y:S05]  /*0da0*/  BRA.U UP0, `(.L_x_0) ;  /* 0x0000000500807547 */ /* 0x000fea000b800000 */
[----:B------:R-:W0:Y:S01]  /*0db0*/  LDC.64 R8, c[0x0][0x3a0] ;  /* 0x0000e800ff087b82 */ /* 0x000e220000000a00 */
[----:B------:R-:W2:Y:S01]  /*0dc0*/  LDCU.64 UR10, c[0x0][0x388] ;  /* 0x00007100ff0a77ac */ /* 0x000ea20008000a00 */
[----:B------:R-:W4:Y:S01]  /*0dd0*/  LDCU.64 UR16, c[0x0][0x390] ;  /* 0x00007200ff1077ac */ /* 0x000f220008000a00 */
[----:B0-----:R0:W3:Y:S01]  /*0de0*/  LDG.E R17, desc[UR18][R8.64] ;  /* 0x0000001208117981 */ /* 0x0010e2000c1e1900 */
[----:B--2---:R-:W-:Y:S02]  /*0df0*/  IMAD.U32 R6, RZ, RZ, UR10 ;  /* 0x0000000aff067e24 */ /* 0x004fe4000f8e00ff */
[----:B------:R-:W-:Y:S02]  /*0e00*/  IMAD.U32 R7, RZ, RZ, UR11 ;  /* 0x0000000bff077e24 */ /* 0x000fe4000f8e00ff */
[----:B------:R-:W-:Y:S02]  /*0e10*/  IMAD.U32 R14, RZ, RZ, UR6 ;  /* 0x00000006ff0e7e24 */ /* 0x000fe4000f8e00ff */
[----:B------:R-:W-:-:S05]  /*0e20*/  IMAD.U32 R15, RZ, RZ, UR7 ;  /* 0x00000007ff0f7e24 */ /* 0x000fca000f8e00ff */
[----:B------:R-:W2:Y:S01]  /*0e30*/  LDG.E R0, desc[UR18][R14.64] ;  /* 0x000000120e007981 */ /* 0x000ea2000c1e1900 */
[----:B------:R-:W-:Y:S02]  /*0e40*/  UIMAD.WIDE.U32 UR10, UR4, 0x4, UR10 ;  /* 0x00000004040a78a5 */ /* 0x000fe4000f8e000a */
[----:B----4-:R-:W-:-:S04]  /*0e50*/  UIMAD.WIDE.U32 UR12, UR4, 0x4, UR16 ;  /* 0x00000004040c78a5 */ /* 0x010fc8000f8e0010 */
[----:B------:R-:W-:Y:S01]  /*0e60*/  MOV R12, UR10 ;  /* 0x0000000a000c7c02 */ /* 0x000fe20008000f00 */
[----:B------:R-:W-:Y:S02]  /*0e70*/  IMAD.U32 R13, RZ, RZ, UR11 ;  /* 0x0000000bff0d7e24 */ /* 0x000fe4000f8e00ff */
[----:B0-----:R-:W-:Y:S02]  /*0e80*/  IMAD.U32 R8, RZ, RZ, UR12 ;  /* 0x0000000cff087e24 */ /* 0x001fe4000f8e00ff */
[----:B------:R-:W-:Y:S01]  /*0e90*/  IMAD.U32 R9, RZ, RZ, UR13 ;  /* 0x0000000dff097e24 */ /* 0x000fe2000f8e00ff */
[----:B------:R0:W5:Y:S04]  /*0ea0*/  LDG.E R5, desc[UR18][R12.64] ;  /* 0x000000120c057981 */ /* 0x000168000c1e1900 */
[----:B------:R0:W5:Y:S01]  /*0eb0*/  LDG.E R2, desc[UR18][R8.64] ;  /* 0x0000001208027981 */ /* 0x000162000c1e1900 */
[----:B---3--:R-:W-:-:S05]  /*0ec0*/  IMAD.WIDE R6, R17, 0x4, R6 ;  /* 0x0000000411067825 */ /* 0x008fca00078e0206 */
[----:B------:R-:W2:Y:S01]  /*0ed0*/  LDG.E R3, desc[UR18][R6.64] ;  /* 0x0000001206037981 */ /* 0x000ea2000c1e1900 */
[----:B------:R-:W-:Y:S02]  /*0ee0*/  IMAD.U32 R10, RZ, RZ, UR16 ;  /* 0x00000010ff0a7e24 */ /* 0x000fe4000f8e00ff */
[----:B------:R-:W-:Y:S02]  /*0ef0*/  IMAD.U32 R11, RZ, RZ, UR17 ;  /* 0x00000011ff0b7e24 */ /* 0x000fe4000f8e00ff */
[----:B------:R-:W-:Y:S01]  /*0f00*/  IMAD.WIDE R10, R17, 0x4, R10 ;  /* 0x00000004110a7825 */ /* 0x000fe200078e020a */
[----:B--2---:R-:W-:-:S13]  /*0f10*/  ISETP.NE.AND P0, PT, R3, R0, PT ;  /* 0x000000000300720c */ /* 0x004fda0003f05270 */
[----:B0-----:R-:W-:Y:S05]  /*0f20*/  @!P0 BRA `(.L_x_13) ;  /* 0x0000000000d88947 */ /* 0x001fea0003800000 */
[----:B------:R-:W-:Y:S01]  /*0f30*/  IMAD.U32 R6, RZ, RZ, UR8 ;  /* 0x00000008ff067e24 */ /* 0x000fe2000f8e00ff */
[----:B------:R-:W2:Y:S01]  /*0f40*/  LDG.E R10, desc[UR18][R10.64] ;  /* 0x000000120a0a7981 */ /* 0x000ea2000c1e1900 */
[----:B------:R-:W-:-:S05]  /*0f50*/  IMAD.U32 R7, RZ, RZ, UR9 ;  /* 0x00000009ff077e24 */ /* 0x000fca000f8e00ff */
[----:B------:R-:W2:Y:S02]  /*0f60*/  LDG.E R13, desc[UR18][R6.64] ;  /* 0x00000012060d7981 */ /* 0x000ea4000c1e1900 */
[----:B--2---:R-:W-:-:S13]  /*0f70*/  ISETP.NE.AND P0, PT, R10, R13, PT ;  /* 0x0000000d0a00720c */ /* 0x004fda0003f05270 */
[----:B------:R-:W-:Y:S05]  /*0f80*/  @!P0 BRA `(.L_x_14) ;  /* 0x0000000000b88947 */ /* 0x000fea0003800000 */
[----:B-----5:R-:W-:Y:S02]  /*0f90*/  IMAD.IADD R24, R5, 0x1, -R0 ;  /* 0x0000000105187824 */ /* 0x020fe400078e0a00 */
[----:B------:R-:W-:Y:S02]  /*0fa0*/  HFMA2 R6, -RZ, RZ, 0, 5.9604644775390625e-08 ;  /* 0x00000001ff067431 */ /* 0x000fe400000001ff */
[----:B------:R-:W-:Y:S02]  /*0fb0*/  IMAD.IADD R26, R2, 0x1, -R13 ;  /* 0x00000001021a7824 */ /* 0x000fe400078e0a0d */
[----:B------:R-:W0:Y:S08]  /*0fc0*/  I2F.F64 R24, R24 ;  /* 0x0000001800187312 */ /* 0x000e300000201c00 */
[----:B------:R-:W2:Y:S08]  /*0fd0*/  I2F.F64 R26, R26 ;  /* 0x0000001a001a7312 */ /* 0x000eb00000201c00 */
[----:B0-----:R-:W0:Y:S01]  /*0fe0*/  MUFU.RCP64H R7, R25 ;  /* 0x0000001900077308 */ /* 0x001e220000001800 */
[----:B--2---:R-:W-:Y:S01]  /*0ff0*/  FSETP.GEU.AND P1, PT, |R27|, 6.5827683646048100446e-37, PT ;  /* 0x036000001b00780b */ /* 0x004fe20003f2e200 */
        /* <DEDUP_REMOVED lines=12> */
[----:B-1----:R-:W-:Y:S05]  /*10c0*/  CALL.REL.NOINC `($__internal_0_$__cuda_sm20_div_rn_f64_full) ;  /* 0x0000000000d07944 */ /* 0x002fea0003c00000 */
[----:B------:R-:W-:Y:S02]  /*10d0*/  IMAD.MOV.U32 R14, RZ, RZ, R8 ;  /* 0x000000ffff0e7224 */ /* 0x000fe400078e0008 */
[----:B------:R-:W-:-:S07]  /*10e0*/  IMAD.MOV.U32 R15, RZ, RZ, R9 ;  /* 0x000000ffff0f7224 */ /* 0x000fce00078e0009 */
.L_x_15:
[----:B------:R-:W-:Y:S02]  /*10f0*/  IMAD.IADD R24, R3, 0x1, -R0 ;  /* 0x0000000103187824 */ /* 0x000fe400078e0a00 */
[----:B------:R-:W-:Y:S02]  /*1100*/  IMAD.MOV.U32 R6, RZ, RZ, 0x1 ;  /* 0x00000001ff067424 */ /* 0x000fe400078e00ff */
        /* <DEDUP_REMOVED lines=20> */
.L_x_16:
[----:B------:R-:W-:Y:S01]  /*1250*/  DSETP.EQ.AND P0, PT, R14, R6, PT ;  /* 0x000000060e00722a */ /* 0x000fe20003f02000 */
[----:B------:R-:W-:-:S13]  /*1260*/  BRA `(.L_x_17) ;  /* 0x00000000000c7947 */ /* 0x000fda0003800000 */
.L_x_14:
[----:B-----5:R-:W-:Y:S01]  /*1270*/  ISETP.EQ.AND P0, PT, R2, R13, PT ;  /* 0x0000000d0200720c */ /* 0x020fe20003f02270 */
[----:B------:R-:W-:-:S12]  /*1280*/  BRA `(.L_x_17) ;  /* 0x0000000000047947 */ /* 0x000fd80003800000 */
.L_x_13:
[----:B-----5:R-:W-:-:S13]  /*1290*/  ISETP.EQ.AND P0, PT, R5, R0, PT ;  /* 0x000000000500720c */ /* 0x020fda0003f02270 */
.L_x_17:
[----:B------:R-:W-:Y:S05]  /*12a0*/  @!P0 BRA `(.L_x_0) ;  /* 0x0000000000408947 */ /* 0x000fea0003800000 */
[----:B------:R-:W0:Y:S01]  /*12b0*/  LDCU.64 UR10, c[0x0][0x398] ;  /* 0x00007300ff0a77ac */ /* 0x000e220008000a00 */
[----:B------:R-:W2:Y:S01]  /*12c0*/  LDC.64 R8, c[0x0][0x3a8] ;  /* 0x0000ea00ff087b82 */ /* 0x000ea20000000a00 */
[----:B0-----:R-:W-:-:S06]  /*12d0*/  UIMAD.WIDE.U32 UR10, UR4, 0x4, UR10 ;  /* 0x00000004040a78a5 */ /* 0x001fcc000f8e000a */
[----:B------:R-:W-:Y:S01]  /*12e0*/  MOV R6, UR10 ;  /* 0x0000000a00067c02 */ /* 0x000fe20008000f00 */
[----:B------:R-:W-:-:S05]  /*12f0*/  IMAD.U32 R7, RZ, RZ, UR11 ;  /* 0x0000000bff077e24 */ /* 0x000fca000f8e00ff */
[----:B------:R-:W3:Y:S01]  /*1300*/  LDG.E R6, desc[UR18][R6.64] ;  /* 0x0000001206067981 */ /* 0x000ee2000c1e1900 */
[----:B--2---:R-:W-:-:S04]  /*1310*/  ISETP.GE.AND P0, PT, R5, R8, PT ;  /* 0x000000080500720c */ /* 0x004fc80003f06270 */
[----:B---3--:R-:W-:-:S04]  /*1320*/  ISETP.LT.OR P0, PT, R6, 0x1, !P0 ;  /* 0x000000010600780c */ /* 0x008fc80004701670 */
[----:B------:R-:W-:-:S13]  /*1330*/  ISETP.LT.OR P0, PT, R2, R9, P0 ;  /* 0x000000090200720c */ /* 0x000fda0000701670 */
[----:B------:R-:W-:Y:S01]  /*1340*/  VOTEU.ANY UP0, P0 ;  /* 0x0000000000ff7886 */ /* 0x000fe20000000100 */
[----:B------:R-:W-:-:S13]  /*1350*/  PLOP3.LUT P0, PT, PT, PT, UP0, 0x80, 0x8 ;  /* 0x000000000008781c */ /* 0x000fda0003f0f008 */
[----:B------:R-:W-:-:S05]  /*1360*/  @!P0 IMAD.IADD R5, R5, 0x1, -R8 ;  /* 0x0000000105058824 */ /* 0x000fca00078e0a08 */
[----:B------:R-:W-:-:S04]  /*1370*/  @!P0 IADD3 R5, PT, PT, R5, -R9, R2 ;  /* 0x8000000905058210 */ /* 0x000fc80007ffe002 */
[----:B------:R-:W-:-:S13]  /*1380*/  @!P0 ISETP.GE.AND P1, PT, R5, R4, PT ;  /* 0x000000040500820c */ /* 0x000fda0003f26270 */
[----:B------:R-:W-:Y:S01]  /*1390*/  @!P0 VOTEU.ANY UP1, P1 ;  /* 0x0000000000ff8886 */ /* 0x000fe20000820100 */
[----:B------:R-:W-:-:S12]  /*13a0*/  @!UP0 USEL UR14, UR4, UR14, !UP1 ;  /* 0x0000000e040e8287 */ /* 0x000fd8000c800000 */
.L_x_0:
[----:B------:R-:W0:Y:S01]  /*13b0*/  S2R R5, SR_CTAID.X ;  /* 0x0000000000057919 */ /* 0x000e220000002500 */
[----:B------:R-:W0:Y:S01]  /*13c0*/  LDC.64 R2, c[0x0][0x3b8] ;  /* 0x0000ee00ff027b82 */ /* 0x000e220000000a00 */
[----:B------:R-:W-:Y:S02]  /*13d0*/  IMAD.U32 R7, RZ, RZ, UR14 ;  /* 0x0000000eff077e24 */ /* 0x000fe4000f8e00ff */
[----:B0-----:R-:W-:-:S05]  /*13e0*/  IMAD.WIDE.U32 R2, R5, 0x4, R2 ;  /* 0x0000000405027825 */ /* 0x001fca00078e0002 */
[----:B------:R-:W-:Y:S01]  /*13f0*/  STG.E desc[UR18][R2.64], R7 ;  /* 0x0000000702007986 */ /* 0x000fe2000c101912 */
[----:B------:R-:W-:Y:S05]  /*1400*/  EXIT ;  /* 0x000000000000794d */ /* 0x000fea0003800000 */
        .weak           $__internal_0_$__cuda_sm20_div_rn_f64_full
        .type           $__internal_0_$__cuda_sm20_div_rn_f64_full,@function
        .size           $__internal_0_$__cuda_sm20_div_rn_f64_full,(.L_x_24 - $__internal_0_$__cuda_sm20_div_rn_f64_full)
$__internal_0_$__cuda_sm20_div_rn_f64_full:
[C---:B------:R-:W-:Y:S01]  /*1410*/  FSETP.GEU.AND P0, PT, |R25|.reuse, 1.469367938527859385e-39, PT ;  /* 0x001000001900780b */ /* 0x040fe20003f0e200 */
[----:B------:R-:W-:Y:S01]  /*1420*/  IMAD.MOV.U32 R8, RZ, RZ, 0x1 ;  /* 0x00000001ff087424 */ /* 0x000fe200078e00ff */
[C---:B------:R-:W-:Y:S02]  /*1430*/  LOP3.LUT R22, R25.reuse, 0x800fffff, RZ, 0xc0, !PT ;  /* 0x800fffff19167812 */ /* 0x040fe400078ec0ff */
[----:B------:R-:W-:Y:S02]  /*1440*/  LOP3.LUT R11, R25, 0x7ff00000, RZ, 0xc0, !PT ;  /* 0x7ff00000190b7812 */ /* 0x000fe400078ec0ff */
[----:B------:R-:W-:Y:S01]  /*1450*/  LOP3.LUT R23, R22, 0x3ff00000, RZ, 0xfc, !PT ;  /* 0x3ff0000016177812 */ /* 0x000fe200078efcff */
[----:B------:R-:W-:-:S06]  /*1460*/  IMAD.MOV.U32 R22, RZ, RZ, R24 ;  /* 0x000000ffff167224 */ /* 0x000fcc00078e0018 */
[----:B------:R-:W-:-:S06]  /*1470*/  @!P0 DMUL R22, R24, 8.98846567431157953865e+307 ;  /* 0x7fe0000018168828 */ /* 0x000fcc0000000000 */
[----:B------:R-:W0:Y:S02]  /*1480*/  MUFU.RCP64H R9, R23 ;  /* 0x0000001700097308 */ /* 0x000e240000001800 */
[----:B0-----:R-:W-:-:S08]  /*1490*/  DFMA R28, R8, -R22, 1 ;  /* 0x3ff00000081c742b */ /* 0x001fd00000000816 */
[----:B------:R-:W-:-:S08]  /*14a0*/  DFMA R28, R28, R28, R28 ;  /* 0x0000001c1c1c722b */ /* 0x000fd0000000001c */
[----:B------:R-:W-:Y:S01]  /*14b0*/  DFMA R28, R8, R28, R8 ;  /* 0x0000001c081c722b */ /* 0x000fe20000000008 */
[----:B------:R-:W-:Y:S01]  /*14c0*/  LOP3.LUT R8, R27, 0x7ff00000, RZ, 0xc0, !PT ;  /* 0x7ff000001b087812 */ /* 0x000fe200078ec0ff */
[----:B------:R-:W-:-:S03]  /*14d0*/  IMAD.MOV.U32 R9, RZ, RZ, 0x1ca00000 ;  /* 0x1ca00000ff097424 */ /* 0x000fc600078e00ff */
[----:B------:R-:W-:Y:S01]  /*14e0*/  ISETP.GE.U32.AND P1, PT, R8, R11, PT ;  /* 0x0000000b0800720c */ /* 0x000fe20003f26070 */
[----:B------:R-:W-:Y:S02]  /*14f0*/  IMAD.MOV.U32 R7, RZ, RZ, R8 ;  /* 0x000000ffff077224 */ /* 0x000fe400078e0008 */
[----:B------:R-:W-:-:S08]  /*1500*/  DFMA R30, R28, -R22, 1 ;  /* 0x3ff000001c1e742b */ /* 0x000fd00000000816 */
[----:B------:R-:W-:Y:S01]  /*1510*/  DFMA R28, R28, R30, R28 ;  /* 0x0000001e1c1c722b */ /* 0x000fe2000000001c */
[----:B------:R-:W-:Y:S01]  /*1520*/  SEL R31, R9, 0x63400000, !P1 ;  /* 0x63400000091f7807 */ /* 0x000fe20004800000 */
[----:B------:R-:W-:Y:S01]  /*1530*/  IMAD.MOV.U32 R30, RZ, RZ, R26 ;  /* 0x000000ffff1e7224 */ /* 0x000fe200078e001a */
[----:B------:R-:W-:Y:S02]  /*1540*/  FSETP.GEU.AND P1, PT, |R27|, 1.469367938527859385e-39, PT ;  /* 0x001000001b00780b */ /* 0x000fe40003f2e200 */
[----:B------:R-:W-:-:S11]  /*1550*/  LOP3.LUT R31, R31, 0x800fffff, R27, 0xf8, !PT ;  /* 0x800fffff1f1f7812 */ /* 0x000fd600078ef81b */
[----:B------:R-:W-:Y:S05]  /*1560*/  @P1 BRA `(.L_x_18) ;  /* 0x0000000000201947 */ /* 0x000fea0003800000 */
[----:B------:R-:W-:Y:S02]  /*1570*/  LOP3.LUT R7, R25, 0x7ff00000, RZ, 0xc0, !PT ;  /* 0x7ff0000019077812 */ /* 0x000fe400078ec0ff */
[----:B------:R-:W-:Y:S02]  /*1580*/  MOV R32, RZ ;  /* 0x000000ff00207202 */ /* 0x000fe40000000f00 */
[----:B------:R-:W-:-:S04]  /*1590*/  ISETP.GE.U32.AND P1, PT, R8, R7, PT ;  /* 0x000000070800720c */ /* 0x000fc80003f26070 */
[----:B------:R-:W-:-:S04]  /*15a0*/  SEL R7, R9, 0x63400000, !P1 ;  /* 0x6340000009077807 */ /* 0x000fc80004800000 */
[----:B------:R-:W-:-:S04]  /*15b0*/  LOP3.LUT R7, R7, 0x80000000, R27, 0xf8, !PT ;  /* 0x8000000007077812 */ /* 0x000fc800078ef81b */
[----:B------:R-:W-:-:S06]  /*15c0*/  LOP3.LUT R33, R7, 0x100000, RZ, 0xfc, !PT ;  /* 0x0010000007217812 */ /* 0x000fcc00078efcff */
[----:B------:R-:W-:-:S10]  /*15d0*/  DFMA R30, R30, 2, -R32 ;  /* 0x400000001e1e782b */ /* 0x000fd40000000820 */
[----:B------:R-:W-:-:S07]  /*15e0*/  LOP3.LUT R7, R31, 0x7ff00000, RZ, 0xc0, !PT ;  /* 0x7ff000001f077812 */ /* 0x000fce00078ec0ff */
.L_x_18:
[----:B------:R-:W-:Y:S01]  /*15f0*/  DMUL R32, R28, R30 ;  /* 0x0000001e1c207228 */ /* 0x000fe20000000000 */
[----:B------:R-:W-:-:S07]  /*1600*/  @!P0 LOP3.LUT R11, R23, 0x7ff00000, RZ, 0xc0, !PT ;  /* 0x7ff00000170b8812 */ /* 0x000fce00078ec0ff */
[----:B------:R-:W-:-:S08]  /*1610*/  DFMA R34, R32, -R22, R30 ;  /* 0x800000162022722b */ /* 0x000fd0000000001e */
[----:B------:R-:W-:Y:S01]  /*1620*/  DFMA R34, R28, R34, R32 ;  /* 0x000000221c22722b */ /* 0x000fe20000000020 */
[----:B------:R-:W-:-:S05]  /*1630*/  VIADD R28, R7, 0xffffffff ;  /* 0xffffffff071c7836 */ /* 0x000fca0000000000 */
[----:B------:R-:W-:Y:S01]  /*1640*/  ISETP.GT.U32.AND P0, PT, R28, 0x7feffffe, PT ;  /* 0x7feffffe1c00780c */ /* 0x000fe20003f04070 */
[----:B------:R-:W-:-:S05]  /*1650*/  VIADD R28, R11, 0xffffffff ;  /* 0xffffffff0b1c7836 */ /* 0x000fca0000000000 */
[----:B------:R-:W-:-:S13]  /*1660*/  ISETP.GT.U32.OR P0, PT, R28, 0x7feffffe, P0 ;  /* 0x7feffffe1c00780c */ /* 0x000fda0000704470 */
[----:B------:R-:W-:Y:S05]  /*1670*/  @P0 BRA `(.L_x_19) ;  /* 0x00000000006c0947 */ /* 0x000fea0003800000 */
[----:B------:R-:W-:Y:S01]  /*1680*/  LOP3.LUT R7, R25, 0x7ff00000, RZ, 0xc0, !PT ;  /* 0x7ff0000019077812 */ /* 0x000fe200078ec0ff */
[----:B------:R-:W-:-:S03]  /*1690*/  IMAD.MOV.U32 R26, RZ, RZ, RZ ;  /* 0x000000ffff1a7224 */ /* 0x000fc600078e00ff */
[CC--:B------:R-:W-:Y:S02]  /*16a0*/  VIADDMNMX R11, R8.reuse, -R7.reuse, 0xb9600000, !PT ;  /* 0xb9600000080b7446 */ /* 0x0c0fe40007800907 */
[----:B------:R-:W-:Y:S02]  /*16b0*/  ISETP.GE.U32.AND P0, PT, R8, R7, PT ;  /* 0x000000070800720c */ /* 0x000fe40003f06070 */
[----:B------:R-:W-:Y:S02]  /*16c0*/  VIMNMX R7, PT, PT, R11, 0x46a00000, PT ;  /* 0x46a000000b077848 */ /* 0x000fe40003fe0100 */
[----:B------:R-:W-:-:S05]  /*16d0*/  SEL R8, R9, 0x63400000, !P0 ;  /* 0x6340000009087807 */ /* 0x000fca0004000000 */
[----:B------:R-:W-:-:S04]  /*16e0*/  IMAD.IADD R7, R7, 0x1, -R8 ;  /* 0x0000000107077824 */ /* 0x000fc800078e0a08 */
[----:B------:R-:W-:-:S06]  /*16f0*/  VIADD R27, R7, 0x7fe00000 ;  /* 0x7fe00000071b7836 */ /* 0x000fcc0000000000 */
[----:B------:R-:W-:-:S10]  /*1700*/  DMUL R8, R34, R26 ;  /* 0x0000001a22087228 */ /* 0x000fd40000000000 */
[----:B------:R-:W-:-:S13]  /*1710*/  FSETP.GTU.AND P0, PT, |R9|, 1.469367938527859385e-39, PT ;  /* 0x001000000900780b */ /* 0x000fda0003f0c200 */
[----:B------:R-:W-:Y:S05]  /*1720*/  @P0 BRA `(.L_x_20) ;  /* 0x0000000000940947 */ /* 0x000fea0003800000 */
[----:B------:R-:W-:Y:S01]  /*1730*/  DFMA R22, R34, -R22, R30 ;  /* 0x800000162216722b */ /* 0x000fe2000000001e */
[----:B------:R-:W-:-:S09]  /*1740*/  IMAD.MOV.U32 R26, RZ, RZ, RZ ;  /* 0x000000ffff1a7224 */ /* 0x000fd200078e00ff */
[C---:B------:R-:W-:Y:S02]  /*1750*/  FSETP.NEU.AND P0, PT, R23.reuse, RZ, PT ;  /* 0x000000ff1700720b */ /* 0x040fe40003f0d000 */
[----:B------:R-:W-:-:S04]  /*1760*/  LOP3.LUT R24, R23, 0x80000000, R25, 0x48, !PT ;  /* 0x8000000017187812 */ /* 0x000fc800078e4819 */
[----:B------:R-:W-:-:S07]  /*1770*/  LOP3.LUT R27, R24, R27, RZ, 0xfc, !PT ;  /* 0x0000001b181b7212 */ /* 0x000fce00078efcff */
[----:B------:R-:W-:Y:S05]  /*1780*/  @!P0 BRA `(.L_x_20) ;  /* 0x00000000007c8947 */ /* 0x000fea0003800000 */
[----:B------:R-:W-:Y:S01]  /*1790*/  IMAD.MOV R23, RZ, RZ, -R7 ;  /* 0x000000ffff177224 */ /* 0x000fe200078e0a07 */
[----:B------:R-:W-:Y:S01]  /*17a0*/  IADD3 R7, PT, PT, -R7, -0x43300000, RZ ;  /* 0xbcd0000007077810 */ /* 0x000fe20007ffe1ff */
[----:B------:R-:W-:-:S06]  /*17b0*/  IMAD.MOV.U32 R22, RZ, RZ, RZ ;  /* 0x000000ffff167224 */ /* 0x000fcc00078e00ff */
[----:B------:R-:W-:Y:S02]  /*17c0*/  DFMA R22, R8, -R22, R34 ;  /* 0x800000160816722b */ /* 0x000fe40000000022 */
[----:B------:R-:W-:-:S08]  /*17d0*/  DMUL.RP R34, R34, R26 ;  /* 0x0000001a22227228 */ /* 0x000fd00000008000 */
[----:B------:R-:W-:Y:S02]  /*17e0*/  FSETP.NEU.AND P0, PT, |R23|, R7, PT ;  /* 0x000000071700720b */ /* 0x000fe40003f0d200 */
[----:B------:R-:W-:Y:S02]  /*17f0*/  LOP3.LUT R7, R35, R24, RZ, 0x3c, !PT ;  /* 0x0000001823077212 */ /* 0x000fe400078e3cff */
[----:B------:R-:W-:Y:S02]  /*1800*/  FSEL R8, R34, R8, !P0 ;  /* 0x0000000822087208 */ /* 0x000fe40004000000 */
[----:B------:R-:W-:Y:S01]  /*1810*/  FSEL R9, R7, R9, !P0 ;  /* 0x0000000907097208 */ /* 0x000fe20004000000 */
[----:B------:R-:W-:Y:S06]  /*1820*/  BRA `(.L_x_20) ;  /* 0x0000000000547947 */ /* 0x000fec0003800000 */
.L_x_19:
[----:B------:R-:W-:-:S14]  /*1830*/  DSETP.NAN.AND P0, PT, R26, R26, PT ;  /* 0x0000001a1a00722a */ /* 0x000fdc0003f08000 */
[----:B------:R-:W-:Y:S05]  /*1840*/  @P0 BRA `(.L_x_21) ;  /* 0x0000000000440947 */ /* 0x000fea0003800000 */
[----:B------:R-:W-:-:S14]  /*1850*/  DSETP.NAN.AND P0, PT, R24, R24, PT ;  /* 0x000000181800722a */ /* 0x000fdc0003f08000 */
[----:B------:R-:W-:Y:S05]  /*1860*/  @P0 BRA `(.L_x_22) ;  /* 0x0000000000300947 */ /* 0x000fea0003800000 */
[----:B------:R-:W-:Y:S01]  /*1870*/  ISETP.NE.AND P0, PT, R7, R11, PT ;  /* 0x0000000b0700720c */ /* 0x000fe20003f05270 */
[----:B------:R-:W-:Y:S01]  /*1880*/  IMAD.MOV.U32 R9, RZ, RZ, -0x80000 ;  /* 0xfff80000ff097424 */ /* 0x000fe200078e00ff */
[----:B------:R-:W-:-:S11]  /*1890*/  MOV R8, 0x0 ;  /* 0x0000000000087802 */ /* 0x000fd60000000f00 */
[----:B------:R-:W-:Y:S05]  /*18a0*/  @!P0 BRA `(.L_x_20) ;  /* 0x0000000000348947 */ /* 0x000fea0003800000 */
[----:B------:R-:W-:Y:S02]  /*18b0*/  ISETP.NE.AND P0, PT, R7, 0x7ff00000, PT ;  /* 0x7ff000000700780c */ /* 0x000fe40003f05270 */
[----:B------:R-:W-:Y:S02]  /*18c0*/  LOP3.LUT R9, R27, 0x80000000, R25, 0x48, !PT ;  /* 0x800000001b097812 */ /* 0x000fe400078e4819 */
[----:B------:R-:W-:-:S13]  /*18d0*/  ISETP.EQ.OR P0, PT, R11, RZ, !P0 ;  /* 0x000000ff0b00720c */ /* 0x000fda0004702670 */
[----:B------:R-:W-:Y:S01]  /*18e0*/  @P0 LOP3.LUT R7, R9, 0x7ff00000, RZ, 0xfc, !PT ;  /* 0x7ff0000009070812 */ /* 0x000fe200078efcff */
[----:B------:R-:W-:Y:S02]  /*18f0*/  @!P0 IMAD.MOV.U32 R8, RZ, RZ, RZ ;  /* 0x000000ffff088224 */ /* 0x000fe400078e00ff */
[----:B------:R-:W-:Y:S02]  /*1900*/  @P0 IMAD.MOV.U32 R8, RZ, RZ, RZ ;  /* 0x000000ffff080224 */ /* 0x000fe400078e00ff */
[----:B------:R-:W-:Y:S01]  /*1910*/  @P0 IMAD.MOV.U32 R9, RZ, RZ, R7 ;  /* 0x000000ffff090224 */ /* 0x000fe200078e0007 */
[----:B------:R-:W-:Y:S06]  /*1920*/  BRA `(.L_x_20) ;  /* 0x0000000000147947 */ /* 0x000fec0003800000 */
.L_x_22:
[----:B------:R-:W-:Y:S01]  /*1930*/  LOP3.LUT R9, R25, 0x80000, RZ, 0xfc, !PT ;  /* 0x0008000019097812 */ /* 0x000fe200078efcff */
[----:B------:R-:W-:Y:S01]  /*1940*/  IMAD.MOV.U32 R8, RZ, RZ, R24 ;  /* 0x000000ffff087224 */ /* 0x000fe200078e0018 */
[----:B------:R-:W-:Y:S06]  /*1950*/  BRA `(.L_x_20) ;  /* 0x0000000000087947 */ /* 0x000fec0003800000 */
.L_x_21:
[----:B------:R-:W-:Y:S01]  /*1960*/  LOP3.LUT R9, R27, 0x80000, RZ, 0xfc, !PT ;  /* 0x000800001b097812 */ /* 0x000fe200078efcff */
[----:B------:R-:W-:-:S07]  /*1970*/  IMAD.MOV.U32 R8, RZ, RZ, R26 ;  /* 0x000000ffff087224 */ /* 0x000fce00078e001a */
.L_x_20:
[----:B------:R-:W-:-:S04]  /*1980*/  IMAD.MOV.U32 R7, RZ, RZ, 0x0 ;  /* 0x00000000ff077424 */ /* 0x000fc800078e00ff */
[----:B------:R-:W-:Y:S05]  /*1990*/  RET.REL.NODEC R6 `(_Z8ffKerneliiPiS_S_S_iiiS_) ;  /* 0xffffffe406987950 */ /* 0x000fea0003c3ffff */
.L_x_23:
[----:B------:R-:W-:-:S00]  /*19a0*/  BRA `(.L_x_23) ;  /* 0xfffffffc00fc7947 */ /* 0x000fc0000383ffff */
[----:B------:R-:W-:-:S00]  /*19b0*/  NOP ;  /* 0x0000000000007918 */ /* 0x000fc00000000000 */
        /* <DEDUP_REMOVED lines=12> */
.L_x_24:


//--------------------- .nv.shared.reserved.0     --------------------------
	.section	.nv.shared.reserved.0,"aw",@nobits
	.weak		__nv_reservedSMEM_offset_0_alias
	.size		__nv_reservedSMEM_offset_0_alias, 0, 64
	.other		__nv_reservedSMEM_offset_0_alias,@"STO_CUDA_RESERVED_SHARED STV_DEFAULT"
__nv_reservedSMEM_offset_0_alias:
	.zero		0
	.zero		64


//--------------------- .nv.constant0._Z8ffKerneliiPiS_S_S_iiiS_ --------------------------
	.section	.nv.constant0._Z8ffKerneliiPiS_S_S_iiiS_,"a",@progbits
	.sectionflags	@""
	.align	4
.nv.constant0._Z8ffKerneliiPiS_S_S_iiiS_:
	.zero		960


//--------------------- SYMBOLS --------------------------

	.type		.nv.reservedSmem.offset0,@object
	.size		.nv.reservedSmem.offset0,0x4
